//
// Generated by NVIDIA NVVM Compiler
//
// Compiler Build ID: CL-36424714
// Cuda compilation tools, release 13.0, V13.0.88
// Based on NVVM 20.0.0
//

.version 9.0
.target sm_100
.address_size 64

	// .globl	_Z7fractalPhffffff

.visible .entry _Z7fractalPhffffff(
	.param .u64 .ptr .align 1 _Z7fractalPhffffff_param_0,
	.param .f32 _Z7fractalPhffffff_param_1,
	.param .f32 _Z7fractalPhffffff_param_2,
	.param .f32 _Z7fractalPhffffff_param_3,
	.param .f32 _Z7fractalPhffffff_param_4,
	.param .f32 _Z7fractalPhffffff_param_5,
	.param .f32 _Z7fractalPhffffff_param_6
)
{
	.reg .pred 	%p<22>;
	.reg .b16 	%rs<5>;
	.reg .b32 	%r<31>;
	.reg .b32 	%f<141>;
	.reg .b64 	%rd<5>;
	.reg .b64 	%fd<8>;

	ld.param.u64 	%rd1, [_Z7fractalPhffffff_param_0];
	ld.param.f32 	%f15, [_Z7fractalPhffffff_param_1];
	ld.param.f32 	%f16, [_Z7fractalPhffffff_param_5];
	mov.u32 	%r5, %ctaid.x;
	mov.u32 	%r6, %ntid.x;
	mov.u32 	%r7, %tid.x;
	mad.lo.s32 	%r1, %r5, %r6, %r7;
	cvt.rn.f32.s32 	%f17, %r1;
	fma.rn.f32 	%f1, %f16, %f17, %f15;
	mov.f32 	%f140, 0f00000000;
	mov.f32 	%f138, 0f3F000000;
	mov.b32 	%r30, 0;
$L__BB0_1:
	mul.f32 	%f18, %f1, %f138;
	mov.f32 	%f19, 0f3F800000;
	sub.f32 	%f20, %f19, %f138;
	mul.f32 	%f4, %f18, %f20;
	add.f32 	%f21, %f138, %f138;
	sub.f32 	%f22, %f19, %f21;
	mul.f32 	%f23, %f1, %f22;
	abs.f32 	%f24, %f23;
	setp.lt.f32 	%p1, %f24, 0f00800000;
	mul.f32 	%f25, %f24, 0f4B000000;
	selp.f32 	%f26, %f25, %f24, %p1;
	selp.f32 	%f27, 0fC1B80000, 0f00000000, %p1;
	mov.b32 	%r8, %f26;
	add.s32 	%r9, %r8, -1059760811;
	and.b32  	%r10, %r9, -8388608;
	sub.s32 	%r11, %r8, %r10;
	mov.b32 	%f28, %r11;
	cvt.rn.f32.s32 	%f29, %r10;
	fma.rn.f32 	%f30, %f29, 0f34000000, %f27;
	add.f32 	%f31, %f28, 0fBF800000;
	fma.rn.f32 	%f32, %f31, 0fBE055027, 0f3E1039F6;
	fma.rn.f32 	%f33, %f32, %f31, 0fBDF8CDCC;
	fma.rn.f32 	%f34, %f33, %f31, 0f3E0F2955;
	fma.rn.f32 	%f35, %f34, %f31, 0fBE2AD8B9;
	fma.rn.f32 	%f36, %f35, %f31, 0f3E4CED0B;
	fma.rn.f32 	%f37, %f36, %f31, 0fBE7FFF22;
	fma.rn.f32 	%f38, %f37, %f31, 0f3EAAAA78;
	fma.rn.f32 	%f39, %f38, %f31, 0fBF000000;
	mul.f32 	%f40, %f31, %f39;
	fma.rn.f32 	%f41, %f40, %f31, %f31;
	fma.rn.f32 	%f42, %f30, 0f3F317218, %f41;
	setp.gt.u32 	%p2, %r8, 2139095039;
	fma.rn.f32 	%f43, %f26, 0f7F800000, 0f7F800000;
	selp.f32 	%f44, %f43, %f42, %p2;
	setp.eq.f32 	%p3, %f26, 0f00000000;
	selp.f32 	%f45, 0fFF800000, %f44, %p3;
	add.f32 	%f140, %f140, %f45;
	setp.lt.u32 	%p4, %r30, 101;
	@%p4 bra 	$L__BB0_4;
	sub.f32 	%f46, %f4, %f138;
	abs.f32 	%f47, %f46;
	cvt.f64.f32 	%fd1, %f47;
	setp.geu.f64 	%p5, %fd1, 0d3EB0C6F7A0B5ED8D;
	@%p5 bra 	$L__BB0_4;
$L__BB0_3:
	cvt.f64.f32 	%fd5, %f140;
	mul.f64 	%fd6, %fd5, 0d406FE00000000000;
	div.rn.f64 	%fd7, %fd6, 0d40C3880000000000;
	cvt.rzi.u32.f64 	%r24, %fd7;
	cvt.u16.u32 	%rs4, %r24;
	bra.uni 	$L__BB0_11;
$L__BB0_4:
	mul.f32 	%f48, %f1, %f4;
	mov.f32 	%f49, 0f3F800000;
	sub.f32 	%f50, %f49, %f4;
	mul.f32 	%f7, %f48, %f50;
	add.f32 	%f51, %f4, %f4;
	sub.f32 	%f52, %f49, %f51;
	mul.f32 	%f53, %f1, %f52;
	abs.f32 	%f54, %f53;
	setp.lt.f32 	%p6, %f54, 0f00800000;
	mul.f32 	%f55, %f54, 0f4B000000;
	selp.f32 	%f56, %f55, %f54, %p6;
	selp.f32 	%f57, 0fC1B80000, 0f00000000, %p6;
	mov.b32 	%r12, %f56;
	add.s32 	%r13, %r12, -1059760811;
	and.b32  	%r14, %r13, -8388608;
	sub.s32 	%r15, %r12, %r14;
	mov.b32 	%f58, %r15;
	cvt.rn.f32.s32 	%f59, %r14;
	fma.rn.f32 	%f60, %f59, 0f34000000, %f57;
	add.f32 	%f61, %f58, 0fBF800000;
	fma.rn.f32 	%f62, %f61, 0fBE055027, 0f3E1039F6;
	fma.rn.f32 	%f63, %f62, %f61, 0fBDF8CDCC;
	fma.rn.f32 	%f64, %f63, %f61, 0f3E0F2955;
	fma.rn.f32 	%f65, %f64, %f61, 0fBE2AD8B9;
	fma.rn.f32 	%f66, %f65, %f61, 0f3E4CED0B;
	fma.rn.f32 	%f67, %f66, %f61, 0fBE7FFF22;
	fma.rn.f32 	%f68, %f67, %f61, 0f3EAAAA78;
	fma.rn.f32 	%f69, %f68, %f61, 0fBF000000;
	mul.f32 	%f70, %f61, %f69;
	fma.rn.f32 	%f71, %f70, %f61, %f61;
	fma.rn.f32 	%f72, %f60, 0f3F317218, %f71;
	setp.gt.u32 	%p7, %r12, 2139095039;
	fma.rn.f32 	%f73, %f56, 0f7F800000, 0f7F800000;
	selp.f32 	%f74, %f73, %f72, %p7;
	setp.eq.f32 	%p8, %f56, 0f00000000;
	selp.f32 	%f75, 0fFF800000, %f74, %p8;
	add.f32 	%f140, %f140, %f75;
	setp.lt.u32 	%p9, %r30, 100;
	@%p9 bra 	$L__BB0_6;
	sub.f32 	%f76, %f7, %f4;
	abs.f32 	%f77, %f76;
	cvt.f64.f32 	%fd2, %f77;
	setp.lt.f64 	%p10, %fd2, 0d3EB0C6F7A0B5ED8D;
	@%p10 bra 	$L__BB0_3;
$L__BB0_6:
	mul.f32 	%f78, %f1, %f7;
	mov.f32 	%f79, 0f3F800000;
	sub.f32 	%f80, %f79, %f7;
	mul.f32 	%f9, %f78, %f80;
	add.f32 	%f81, %f7, %f7;
	sub.f32 	%f82, %f79, %f81;
	mul.f32 	%f83, %f1, %f82;
	abs.f32 	%f84, %f83;
	setp.lt.f32 	%p11, %f84, 0f00800000;
	mul.f32 	%f85, %f84, 0f4B000000;
	selp.f32 	%f86, %f85, %f84, %p11;
	selp.f32 	%f87, 0fC1B80000, 0f00000000, %p11;
	mov.b32 	%r16, %f86;
	add.s32 	%r17, %r16, -1059760811;
	and.b32  	%r18, %r17, -8388608;
	sub.s32 	%r19, %r16, %r18;
	mov.b32 	%f88, %r19;
	cvt.rn.f32.s32 	%f89, %r18;
	fma.rn.f32 	%f90, %f89, 0f34000000, %f87;
	add.f32 	%f91, %f88, 0fBF800000;
	fma.rn.f32 	%f92, %f91, 0fBE055027, 0f3E1039F6;
	fma.rn.f32 	%f93, %f92, %f91, 0fBDF8CDCC;
	fma.rn.f32 	%f94, %f93, %f91, 0f3E0F2955;
	fma.rn.f32 	%f95, %f94, %f91, 0fBE2AD8B9;
	fma.rn.f32 	%f96, %f95, %f91, 0f3E4CED0B;
	fma.rn.f32 	%f97, %f96, %f91, 0fBE7FFF22;
	fma.rn.f32 	%f98, %f97, %f91, 0f3EAAAA78;
	fma.rn.f32 	%f99, %f98, %f91, 0fBF000000;
	mul.f32 	%f100, %f91, %f99;
	fma.rn.f32 	%f101, %f100, %f91, %f91;
	fma.rn.f32 	%f102, %f90, 0f3F317218, %f101;
	setp.gt.u32 	%p12, %r16, 2139095039;
	fma.rn.f32 	%f103, %f86, 0f7F800000, 0f7F800000;
	selp.f32 	%f104, %f103, %f102, %p12;
	setp.eq.f32 	%p13, %f86, 0f00000000;
	selp.f32 	%f105, 0fFF800000, %f104, %p13;
	add.f32 	%f140, %f140, %f105;
	setp.lt.u32 	%p14, %r30, 99;
	@%p14 bra 	$L__BB0_8;
	sub.f32 	%f106, %f9, %f7;
	abs.f32 	%f107, %f106;
	cvt.f64.f32 	%fd3, %f107;
	setp.lt.f64 	%p15, %fd3, 0d3EB0C6F7A0B5ED8D;
	@%p15 bra 	$L__BB0_3;
$L__BB0_8:
	mul.f32 	%f108, %f1, %f9;
	mov.f32 	%f109, 0f3F800000;
	sub.f32 	%f110, %f109, %f9;
	mul.f32 	%f138, %f108, %f110;
	add.f32 	%f111, %f9, %f9;
	sub.f32 	%f112, %f109, %f111;
	mul.f32 	%f113, %f1, %f112;
	abs.f32 	%f114, %f113;
	setp.lt.f32 	%p16, %f114, 0f00800000;
	mul.f32 	%f115, %f114, 0f4B000000;
	selp.f32 	%f116, %f115, %f114, %p16;
	selp.f32 	%f117, 0fC1B80000, 0f00000000, %p16;
	mov.b32 	%r20, %f116;
	add.s32 	%r21, %r20, -1059760811;
	and.b32  	%r22, %r21, -8388608;
	sub.s32 	%r23, %r20, %r22;
	mov.b32 	%f118, %r23;
	cvt.rn.f32.s32 	%f119, %r22;
	fma.rn.f32 	%f120, %f119, 0f34000000, %f117;
	add.f32 	%f121, %f118, 0fBF800000;
	fma.rn.f32 	%f122, %f121, 0fBE055027, 0f3E1039F6;
	fma.rn.f32 	%f123, %f122, %f121, 0fBDF8CDCC;
	fma.rn.f32 	%f124, %f123, %f121, 0f3E0F2955;
	fma.rn.f32 	%f125, %f124, %f121, 0fBE2AD8B9;
	fma.rn.f32 	%f126, %f125, %f121, 0f3E4CED0B;
	fma.rn.f32 	%f127, %f126, %f121, 0fBE7FFF22;
	fma.rn.f32 	%f128, %f127, %f121, 0f3EAAAA78;
	fma.rn.f32 	%f129, %f128, %f121, 0fBF000000;
	mul.f32 	%f130, %f121, %f129;
	fma.rn.f32 	%f131, %f130, %f121, %f121;
	fma.rn.f32 	%f132, %f120, 0f3F317218, %f131;
	setp.gt.u32 	%p17, %r20, 2139095039;
	fma.rn.f32 	%f133, %f116, 0f7F800000, 0f7F800000;
	selp.f32 	%f134, %f133, %f132, %p17;
	setp.eq.f32 	%p18, %f116, 0f00000000;
	selp.f32 	%f135, 0fFF800000, %f134, %p18;
	add.f32 	%f140, %f140, %f135;
	setp.lt.u32 	%p19, %r30, 98;
	@%p19 bra 	$L__BB0_10;
	sub.f32 	%f136, %f138, %f9;
	abs.f32 	%f137, %f136;
	cvt.f64.f32 	%fd4, %f137;
	setp.lt.f64 	%p20, %fd4, 0d3EB0C6F7A0B5ED8D;
	@%p20 bra 	$L__BB0_3;
$L__BB0_10:
	add.s32 	%r30, %r30, 4;
	setp.ne.s32 	%p21, %r30, 10000;
	mov.b16 	%rs4, 0;
	@%p21 bra 	$L__BB0_1;
$L__BB0_11:
	cvta.to.global.u64 	%rd2, %rd1;
	mov.u32 	%r25, %tid.y;
	mov.u32 	%r26, %ntid.y;
	mov.u32 	%r27, %ctaid.y;
	mad.lo.s32 	%r28, %r27, %r26, %r25;
	mad.lo.s32 	%r29, %r28, 800, %r1;
	cvt.s64.s32 	%rd3, %r29;
	add.s64 	%rd4, %rd2, %rd3;
	st.global.u8 	[%rd4], %rs4;
	ret;

}


// ===== COMPILED SASS (sm_100) =====

	.target	sm_100

	.elftype	@"ET_EXEC"


//--------------------- .note.nv.tkinfo           --------------------------
	.section	.note.nv.tkinfo,"",@"SHT_NOTE"
	.sectionflags	@"SHF_NOTE_NV_TKINFO"
	.tkinfo
        /*0018*/ 	.word	0x00000002
        /*0030*/ 	.string	""
        /*0030*/ 	.string	"ptxas"
        /*0030*/ 	.string	"Cuda compilation tools, release 13.0, V13.0.88"
        /*0030*/ 	.string	"Build cuda_13.0.r13.0/compiler.36424714_0"
        /*0030*/ 	.string	"-arch sm_100 -m 64 "



//--------------------- .note.nv.cuinfo           --------------------------
	.section	.note.nv.cuinfo,"",@"SHT_NOTE"
	.sectionflags	@"SHF_NOTE_NV_CUINFO"
        /*0018*/ 	.short	0x0002
        /*001a*/ 	.short	0x0064
        /*001c*/ 	.short	0x0082
	.zero		2


//--------------------- .nv.info                  --------------------------
	.section	.nv.info,"",@"SHT_CUDA_INFO"
	.align	4


	//----- nvinfo : EIATTR_REGCOUNT
	.align		4
        /*0000*/ 	.byte	0x04, 0x2f
        /*0002*/ 	.short	(.L_1 - .L_0)
	.align		4
.L_0:
        /*0004*/ 	.word	index@(_Z7fractalPhffffff)
        /*0008*/ 	.word	0x00000017


	//----- nvinfo : EIATTR_FRAME_SIZE
	.align		4
.L_1:
        /*000c*/ 	.byte	0x04, 0x11
        /*000e*/ 	.short	(.L_3 - .L_2)
	.align		4
.L_2:
        /*0010*/ 	.word	index@($__internal_0_$__cuda_sm20_div_rn_f64_full)
        /*0014*/ 	.word	0x00000000


	//----- nvinfo : EIATTR_FRAME_SIZE
	.align		4
.L_3:
        /*0018*/ 	.byte	0x04, 0x11
        /*001a*/ 	.short	(.L_5 - .L_4)
	.align		4
.L_4:
        /*001c*/ 	.word	index@(_Z7fractalPhffffff)
        /*0020*/ 	.word	0x00000000


	//----- nvinfo : EIATTR_MIN_STACK_SIZE
	.align		4
.L_5:
        /*0024*/ 	.byte	0x04, 0x12
        /*0026*/ 	.short	(.L_7 - .L_6)
	.align		4
.L_6:
        /*0028*/ 	.word	index@(_Z7fractalPhffffff)
        /*002c*/ 	.word	0x00000000
.L_7:


//--------------------- .nv.compat                --------------------------
	.section	.nv.compat,"",@"SHT_CUDA_COMPAT_INFO"
	.align	4
        /*0000*/ 	.byte	0x02, 0x09, 0x00, 0x00, 0x02, 0x02, 0x01, 0x00, 0x02, 0x05, 0x05, 0x00, 0x03, 0x07, 0x01, 0x01
        /*0010*/ 	.byte	0x02, 0x03, 0x00, 0x00, 0x02, 0x06, 0x01, 0x00, 0x04, 0x0b, 0x08, 0x00, 0x01, 0x00, 0x00, 0x00
        /*0020*/ 	.byte	0x00, 0x00, 0x00, 0x00


//--------------------- .nv.info._Z7fractalPhffffff --------------------------
	.section	.nv.info._Z7fractalPhffffff,"",@"SHT_CUDA_INFO"
	.sectionflags	@""
	.align	4


	//----- nvinfo : EIATTR_CUDA_API_VERSION
	.align		4
        /*0000*/ 	.byte	0x04, 0x37
        /*0002*/ 	.short	(.L_9 - .L_8)
.L_8:
        /*0004*/ 	.word	0x00000082


	//----- nvinfo : EIATTR_KPARAM_INFO
	.align		4
.L_9:
        /*0008*/ 	.byte	0x04, 0x17
        /*000a*/ 	.short	(.L_11 - .L_10)
.L_10:
        /*000c*/ 	.word	0x00000000
        /*0010*/ 	.short	0x0006
        /*0012*/ 	.short	0x001c
        /*0014*/ 	.byte	0x00, 0xf0, 0x11, 0x00


	//----- nvinfo : EIATTR_KPARAM_INFO
	.align		4
.L_11:
        /*0018*/ 	.byte	0x04, 0x17
        /*001a*/ 	.short	(.L_13 - .L_12)
.L_12:
        /*001c*/ 	.word	0x00000000
        /*0020*/ 	.short	0x0005
        /*0022*/ 	.short	0x0018
        /*0024*/ 	.byte	0x00, 0xf0, 0x11, 0x00


	//----- nvinfo : EIATTR_KPARAM_INFO
	.align		4
.L_13:
        /*0028*/ 	.byte	0x04, 0x17
        /*002a*/ 	.short	(.L_15 - .L_14)
.L_14:
        /*002c*/ 	.word	0x00000000
        /*0030*/ 	.short	0x0004
        /*0032*/ 	.short	0x0014
        /*0034*/ 	.byte	0x00, 0xf0, 0x11, 0x00


	//----- nvinfo : EIATTR_KPARAM_INFO
	.align		4
.L_15:
        /*0038*/ 	.byte	0x04, 0x17
        /*003a*/ 	.short	(.L_17 - .L_16)
.L_16:
        /*003c*/ 	.word	0x00000000
        /*0040*/ 	.short	0x0003
        /*0042*/ 	.short	0x0010
        /*0044*/ 	.byte	0x00, 0xf0, 0x11, 0x00


	//----- nvinfo : EIATTR_KPARAM_INFO
	.align		4
.L_17:
        /*0048*/ 	.byte	0x04, 0x17
        /*004a*/ 	.short	(.L_19 - .L_18)
.L_18:
        /*004c*/ 	.word	0x00000000
        /*0050*/ 	.short	0x0002
        /*0052*/ 	.short	0x000c
        /*0054*/ 	.byte	0x00, 0xf0, 0x11, 0x00


	//----- nvinfo : EIATTR_KPARAM_INFO
	.align		4
.L_19:
        /*0058*/ 	.byte	0x04, 0x17
        /*005a*/ 	.short	(.L_21 - .L_20)
.L_20:
        /*005c*/ 	.word	0x00000000
        /*0060*/ 	.short	0x0001
        /*0062*/ 	.short	0x0008
        /*0064*/ 	.byte	0x00, 0xf0, 0x11, 0x00


	//----- nvinfo : EIATTR_KPARAM_INFO
	.align		4
.L_21:
        /*0068*/ 	.byte	0x04, 0x17
        /*006a*/ 	.short	(.L_23 - .L_22)
.L_22:
        /*006c*/ 	.word	0x00000000
        /*0070*/ 	.short	0x0000
        /*0072*/ 	.short	0x0000
        /*0074*/ 	.byte	0x00, 0xf5, 0x21, 0x00


	//----- nvinfo : EIATTR_SPARSE_MMA_MASK
	.align		4
.L_23:
        /*0078*/ 	.byte	0x03, 0x50
        /*007a*/ 	.short	0x0000


	//----- nvinfo : EIATTR_MAXREG_COUNT
	.align		4
        /*007c*/ 	.byte	0x03, 0x1b
        /*007e*/ 	.short	0x00ff


	//----- nvinfo : EIATTR_MERCURY_ISA_VERSION
	.align		4
        /*0080*/ 	.byte	0x03, 0x5f
        /*0082*/ 	.short	0x0101


	//----- nvinfo : EIATTR_VRC_CTA_INIT_COUNT
	.align		4
        /*0084*/ 	.byte	0x02, 0x4a
	.zero		1
	.zero		1


	//----- nvinfo : EIATTR_EXIT_INSTR_OFFSETS
	.align		4
        /*0088*/ 	.byte	0x04, 0x1c
        /*008a*/ 	.short	(.L_25 - .L_24)


	//   ....[0]....
.L_24:
        /*008c*/ 	.word	0x00000cd0


	//----- nvinfo : EIATTR_CRS_STACK_SIZE
	.align		4
.L_25:
        /*0090*/ 	.byte	0x04, 0x1e
        /*0092*/ 	.short	(.L_27 - .L_26)
.L_26:
        /*0094*/ 	.word	0x00000000


	//----- nvinfo : EIATTR_CBANK_PARAM_SIZE
	.align		4
.L_27:
        /*0098*/ 	.byte	0x03, 0x19
        /*009a*/ 	.short	0x0020


	//----- nvinfo : EIATTR_PARAM_CBANK
	.align		4
        /*009c*/ 	.byte	0x04, 0x0a
        /*009e*/ 	.short	(.L_29 - .L_28)
	.align		4
.L_28:
        /*00a0*/ 	.word	index@(.nv.constant0._Z7fractalPhffffff)
        /*00a4*/ 	.short	0x0380
        /*00a6*/ 	.short	0x0020


	//----- nvinfo : EIATTR_SW_WAR
	.align		4
.L_29:
        /*00a8*/ 	.byte	0x04, 0x36
        /*00aa*/ 	.short	(.L_31 - .L_30)
.L_30:
        /*00ac*/ 	.word	0x00000008
.L_31:


//--------------------- .nv.callgraph             --------------------------
	.section	.nv.callgraph,"",@"SHT_CUDA_CALLGRAPH"
	.align	4
	.sectionentsize	8
	.align		4
        /*0000*/ 	.word	0x00000000
	.align		4
        /*0004*/ 	.word	0xffffffff
	.align		4
        /*0008*/ 	.word	0x00000000
	.align		4
        /*000c*/ 	.word	0xfffffffe
	.align		4
        /*0010*/ 	.word	0x00000000
	.align		4
        /*0014*/ 	.word	0xfffffffd
	.align		4
        /*0018*/ 	.word	0x00000000
	.align		4
        /*001c*/ 	.word	0xfffffffc


//--------------------- .text._Z7fractalPhffffff  --------------------------
	.section	.text._Z7fractalPhffffff,"ax",@progbits
	.align	128
        .global         _Z7fractalPhffffff
        .type           _Z7fractalPhffffff,@function
        .size           _Z7fractalPhffffff,(.L_x_11 - _Z7fractalPhffffff)
        .other          _Z7fractalPhffffff,@"STO_CUDA_ENTRY STV_DEFAULT"
_Z7fractalPhffffff:
.text._Z7fractalPhffffff:
[----:B------:R-:W-:Y:S01]  /*0000*/  LDC R1, c[0x0][0x37c] ;  /* 0x0000df00ff017b82 */ /* 0x000fe20000000800 */
[----:B------:R-:W0:Y:S07]  /*0010*/  S2R R3, SR_TID.X ;  /* 0x0000000000037919 */ /* 0x000e2e0000002100 */
[----:B------:R-:W0:Y:S01]  /*0020*/  S2UR UR4, SR_CTAID.X ;  /* 0x00000000000479c3 */ /* 0x000e220000002500 */
[----:B------:R-:W1:Y:S01]  /*0030*/  LDCU UR6, c[0x0][0x398] ;  /* 0x00007300ff0677ac */ /* 0x000e620008000800 */
[----:B------:R-:W-:Y:S01]  /*0040*/  HFMA2 R4, -RZ, RZ, 0, 0 ;  /* 0x00000000ff047431 */ /* 0x000fe200000001ff */
[----:B------:R-:W-:Y:S01]  /*0050*/  BSSY.RECONVERGENT B0, `(.L_x_0) ;  /* 0x00000be000007945 */ /* 0x000fe20003800200 */
[----:B------:R-:W-:Y:S01]  /*0060*/  MOV R8, 0x3f000000 ;  /* 0x3f00000000087802 */ /* 0x000fe20000000f00 */
[----:B------:R-:W-:-:S03]  /*0070*/  IMAD.MOV.U32 R14, RZ, RZ, RZ ;  /* 0x000000ffff0e7224 */ /* 0x000fc600078e00ff */
[----:B------:R-:W0:Y:S08]  /*0080*/  LDC R0, c[0x0][0x360] ;  /* 0x0000d800ff007b82 */ /* 0x000e300000000800 */
[----:B------:R-:W1:Y:S01]  /*0090*/  LDC R2, c[0x0][0x388] ;  /* 0x0000e200ff027b82 */ /* 0x000e620000000800 */
[----:B0-----:R-:W-:Y:S01]  /*00a0*/  IMAD R0, R0, UR4, R3 ;  /* 0x0000000400007c24 */ /* 0x001fe2000f8e0203 */
[----:B------:R-:W0:Y:S04]  /*00b0*/  LDCU.64 UR4, c[0x0][0x358] ;  /* 0x00006b00ff0477ac */ /* 0x000e280008000a00 */
[----:B------:R-:W-:-:S05]  /*00c0*/  I2FP.F32.S32 R5, R0 ;  /* 0x0000000000057245 */ /* 0x000fca0000201400 */
[----:B-1----:R-:W-:-:S07]  /*00d0*/  FFMA R5, R5, UR6, R2 ;  /* 0x0000000605057c23 */ /* 0x002fce0008000002 */
.L_x_2:
[----:B------:R-:W-:Y:S01]  /*00e0*/  FADD R2, R8, R8 ;  /* 0x0000000808027221 */ /* 0x000fe20000000000 */
[----:B------:R-:W-:Y:S02]  /*00f0*/  IMAD.MOV.U32 R6, RZ, RZ, 0x3e055027 ;  /* 0x3e055027ff067424 */ /* 0x000fe400078e00ff */
[----:B------:R-:W-:Y:S01]  /*0100*/  FMUL R11, R5, R8 ;  /* 0x00000008050b7220 */ /* 0x000fe20000400000 */
[----:B------:R-:W-:Y:S01]  /*0110*/  ISETP.GE.U32.AND P2, PT, R14, 0x65, PT ;  /* 0x000000650e00780c */ /* 0x000fe20003f46070 */
[----:B------:R-:W-:-:S04]  /*0120*/  FADD R2, -R2, 1 ;  /* 0x3f80000002027421 */ /* 0x000fc80000000100 */
[----:B------:R-:W-:-:S04]  /*0130*/  FMUL R2, R5, R2 ;  /* 0x0000000205027220 */ /* 0x000fc80000400000 */
[C---:B------:R-:W-:Y:S01]  /*0140*/  FMUL R7, |R2|.reuse, 8388608 ;  /* 0x4b00000002077820 */ /* 0x040fe20000400200 */
[----:B------:R-:W-:-:S04]  /*0150*/  FSETP.GEU.AND P0, PT, |R2|, 1.175494350822287508e-38, PT ;  /* 0x008000000200780b */ /* 0x000fc80003f0e200 */
[----:B------:R-:W-:-:S04]  /*0160*/  FSEL R7, R7, |R2|, !P0 ;  /* 0x4000000207077208 */ /* 0x000fc80004000000 */
[----:B------:R-:W-:-:S04]  /*0170*/  IADD3 R2, PT, PT, R7, -0x3f2aaaab, RZ ;  /* 0xc0d5555507027810 */ /* 0x000fc80007ffe0ff */
[----:B------:R-:W-:-:S04]  /*0180*/  LOP3.LUT R10, R2, 0xff800000, RZ, 0xc0, !PT ;  /* 0xff800000020a7812 */ /* 0x000fc800078ec0ff */
[-C--:B------:R-:W-:Y:S02]  /*0190*/  IADD3 R2, PT, PT, R7, -R10.reuse, RZ ;  /* 0x8000000a07027210 */ /* 0x080fe40007ffe0ff */
[----:B------:R-:W-:Y:S02]  /*01a0*/  I2FP.F32.S32 R3, R10 ;  /* 0x0000000a00037245 */ /* 0x000fe40000201400 */
[----:B------:R-:W-:Y:S01]  /*01b0*/  MOV R10, 0x7f800000 ;  /* 0x7f800000000a7802 */ /* 0x000fe20000000f00 */
[----:B------:R-:W-:-:S04]  /*01c0*/  FADD R13, R2, -1 ;  /* 0xbf800000020d7421 */ /* 0x000fc80000000000 */
[----:B------:R-:W-:-:S04]  /*01d0*/  FFMA R2, R13, -R6, 0.14084610342979431152 ;  /* 0x3e1039f60d027423 */ /* 0x000fc80000000806 */
[----:B------:R-:W-:-:S04]  /*01e0*/  FFMA R2, R13, R2, -0.12148627638816833496 ;  /* 0xbdf8cdcc0d027423 */ /* 0x000fc80000000002 */
[----:B------:R-:W-:-:S04]  /*01f0*/  FFMA R2, R13, R2, 0.13980610668659210205 ;  /* 0x3e0f29550d027423 */ /* 0x000fc80000000002 */
[----:B------:R-:W-:Y:S01]  /*0200*/  FFMA R12, R13, R2, -0.16684235632419586182 ;  /* 0xbe2ad8b90d0c7423 */ /* 0x000fe20000000002 */
[----:B------:R-:W-:-:S03]  /*0210*/  FADD R2, -R8, 1 ;  /* 0x3f80000008027421 */ /* 0x000fc60000000100 */
[----:B------:R-:W-:Y:S01]  /*0220*/  FFMA R12, R13, R12, 0.20012299716472625732 ;  /* 0x3e4ced0b0d0c7423 */ /* 0x000fe2000000000c */
[----:B------:R-:W-:Y:S01]  /*0230*/  FMUL R11, R11, R2 ;  /* 0x000000020b0b7220 */ /* 0x000fe20000400000 */
[----:B------:R-:W-:Y:S02]  /*0240*/  FSEL R2, RZ, -23, P0 ;  /* 0xc1b80000ff027808 */ /* 0x000fe40000000000 */
[----:B------:R-:W-:Y:S01]  /*0250*/  FFMA R12, R13, R12, -0.24999669194221496582 ;  /* 0xbe7fff220d0c7423 */ /* 0x000fe2000000000c */
[----:B------:R-:W-:Y:S01]  /*0260*/  FADD R8, R11, -R8 ;  /* 0x800000080b087221 */ /* 0x000fe20000000000 */
[----:B------:R-:W-:Y:S01]  /*0270*/  ISETP.GT.U32.AND P0, PT, R7, 0x7f7fffff, PT ;  /* 0x7f7fffff0700780c */ /* 0x000fe20003f04070 */
[----:B------:R-:W-:Y:S01]  /*0280*/  FFMA R2, R3, 1.1920928955078125e-07, R2 ;  /* 0x3400000003027823 */ /* 0x000fe20000000002 */
[C---:B------:R-:W-:Y:S01]  /*0290*/  FFMA R12, R13.reuse, R12, 0.33333182334899902344 ;  /* 0x3eaaaa780d0c7423 */ /* 0x040fe2000000000c */
[----:B------:R-:W-:Y:S02]  /*02a0*/  IMAD.MOV.U32 R3, RZ, RZ, 0x3eb0c6f7 ;  /* 0x3eb0c6f7ff037424 */ /* 0x000fe400078e00ff */
[----:B------:R-:W1:Y:S01]  /*02b0*/  F2F.F64.F32 R8, |R8| ;  /* 0x4000000800087310 */ /* 0x000e620000201800 */
[----:B------:R-:W-:-:S04]  /*02c0*/  FFMA R12, R13, R12, -0.5 ;  /* 0xbf0000000d0c7423 */ /* 0x000fc8000000000c */
[----:B------:R-:W-:-:S04]  /*02d0*/  FMUL R12, R13, R12 ;  /* 0x0000000c0d0c7220 */ /* 0x000fc80000400000 */
[----:B------:R-:W-:-:S04]  /*02e0*/  FFMA R13, R13, R12, R13 ;  /* 0x0000000c0d0d7223 */ /* 0x000fc8000000000d */
[----:B------:R-:W-:Y:S01]  /*02f0*/  FFMA R13, R2, 0.69314718246459960938, R13 ;  /* 0x3f317218020d7823 */ /* 0x000fe2000000000d */
[----:B------:R-:W-:Y:S01]  /*0300*/  MOV R2, 0xa0b5ed8d ;  /* 0xa0b5ed8d00027802 */ /* 0x000fe20000000f00 */
[C---:B------:R-:W-:Y:S01]  /*0310*/  @P0 FFMA R13, R7.reuse, R10, +INF ;  /* 0x7f800000070d0423 */ /* 0x040fe2000000000a */
[----:B------:R-:W-:-:S04]  /*0320*/  FSETP.NEU.AND P0, PT, R7, RZ, PT ;  /* 0x000000ff0700720b */ /* 0x000fc80003f0d000 */
[----:B-1----:R-:W-:Y:S01]  /*0330*/  DSETP.GEU.AND P1, PT, R8, R2, PT ;  /* 0x000000020800722a */ /* 0x002fe20003f2e000 */
[----:B------:R-:W-:-:S05]  /*0340*/  FSEL R13, R13, -INF , P0 ;  /* 0xff8000000d0d7808 */ /* 0x000fca0000000000 */
[----:B------:R-:W-:-:S08]  /*0350*/  FADD R4, R13, R4 ;  /* 0x000000040d047221 */ /* 0x000fd00000000000 */
[----:B------:R-:W-:Y:S05]  /*0360*/  @!P1 BRA P2, `(.L_x_1) ;  /* 0x0000000400d09947 */ /* 0x000fea0001000000 */
[----:B------:R-:W-:Y:S01]  /*0370*/  FADD R7, R11, R11 ;  /* 0x0000000b0b077221 */ /* 0x000fe20000000000 */
[----:B------:R-:W-:Y:S01]  /*0380*/  FMUL R12, R5, R11 ;  /* 0x0000000b050c7220 */ /* 0x000fe20000400000 */
[----:B------:R-:W-:Y:S01]  /*0390*/  FADD R9, -R11, 1 ;  /* 0x3f8000000b097421 */ /* 0x000fe20000000100 */
[----:B------:R-:W-:Y:S01]  /*03a0*/  ISETP.GE.U32.AND P2, PT, R14, 0x64, PT ;  /* 0x000000640e00780c */ /* 0x000fe20003f46070 */
[----:B------:R-:W-:Y:S02]  /*03b0*/  FADD R8, -R7, 1 ;  /* 0x3f80000007087421 */ /* 0x000fe40000000100 */
[----:B------:R-:W-:Y:S02]  /*03c0*/  FMUL R12, R12, R9 ;  /* 0x000000090c0c7220 */ /* 0x000fe40000400000 */
[----:B------:R-:W-:Y:S02]  /*03d0*/  FMUL R8, R5, R8 ;  /* 0x0000000805087220 */ /* 0x000fe40000400000 */
[----:B------:R-:W-:-:S02]  /*03e0*/  FADD R9, -R11, R12 ;  /* 0x0000000c0b097221 */ /* 0x000fc40000000100 */
[C---:B------:R-:W-:Y:S01]  /*03f0*/  FMUL R7, |R8|.reuse, 8388608 ;  /* 0x4b00000008077820 */ /* 0x040fe20000400200 */
[----:B------:R-:W-:-:S04]  /*0400*/  FSETP.GEU.AND P0, PT, |R8|, 1.175494350822287508e-38, PT ;  /* 0x008000000800780b */ /* 0x000fc80003f0e200 */
[----:B------:R-:W-:Y:S02]  /*0410*/  FSEL R7, R7, |R8|, !P0 ;  /* 0x4000000807077208 */ /* 0x000fe40004000000 */
[----:B------:R-:W-:Y:S02]  /*0420*/  FSEL R11, RZ, -23, P0 ;  /* 0xc1b80000ff0b7808 */ /* 0x000fe40000000000 */
[C---:B------:R-:W-:Y:S02]  /*0430*/  IADD3 R8, PT, PT, R7.reuse, -0x3f2aaaab, RZ ;  /* 0xc0d5555507087810 */ /* 0x040fe40007ffe0ff */
[----:B------:R-:W-:Y:S02]  /*0440*/  ISETP.GT.U32.AND P0, PT, R7, 0x7f7fffff, PT ;  /* 0x7f7fffff0700780c */ /* 0x000fe40003f04070 */
[----:B------:R-:W-:-:S04]  /*0450*/  LOP3.LUT R16, R8, 0xff800000, RZ, 0xc0, !PT ;  /* 0xff80000008107812 */ /* 0x000fc800078ec0ff */
[-C--:B------:R-:W-:Y:S02]  /*0460*/  IADD3 R13, PT, PT, R7, -R16.reuse, RZ ;  /* 0x80000010070d7210 */ /* 0x080fe40007ffe0ff */
[----:B------:R-:W-:-:S03]  /*0470*/  I2FP.F32.S32 R16, R16 ;  /* 0x0000001000107245 */ /* 0x000fc60000201400 */
[----:B------:R-:W-:Y:S02]  /*0480*/  FADD R13, R13, -1 ;  /* 0xbf8000000d0d7421 */ /* 0x000fe40000000000 */
[----:B------:R-:W-:Y:S02]  /*0490*/  FFMA R11, R16, 1.1920928955078125e-07, R11 ;  /* 0x34000000100b7823 */ /* 0x000fe4000000000b */
[----:B------:R-:W-:-:S04]  /*04a0*/  FFMA R8, R13, -R6, 0.14084610342979431152 ;  /* 0x3e1039f60d087423 */ /* 0x000fc80000000806 */
[----:B------:R-:W-:-:S04]  /*04b0*/  FFMA R8, R13, R8, -0.12148627638816833496 ;  /* 0xbdf8cdcc0d087423 */ /* 0x000fc80000000008 */
[----:B------:R-:W-:-:S04]  /*04c0*/  FFMA R8, R13, R8, 0.13980610668659210205 ;  /* 0x3e0f29550d087423 */ /* 0x000fc80000000008 */
[----:B------:R-:W-:-:S04]  /*04d0*/  FFMA R8, R13, R8, -0.16684235632419586182 ;  /* 0xbe2ad8b90d087423 */ /* 0x000fc80000000008 */
[----:B------:R-:W-:-:S04]  /*04e0*/  FFMA R8, R13, R8, 0.20012299716472625732 ;  /* 0x3e4ced0b0d087423 */ /* 0x000fc80000000008 */
[----:B------:R-:W-:-:S04]  /*04f0*/  FFMA R8, R13, R8, -0.24999669194221496582 ;  /* 0xbe7fff220d087423 */ /* 0x000fc80000000008 */
[C---:B------:R-:W-:Y:S02]  /*0500*/  FFMA R18, R13.reuse, R8, 0.33333182334899902344 ;  /* 0x3eaaaa780d127423 */ /* 0x040fe40000000008 */
[----:B------:R-:W1:Y:S02]  /*0510*/  F2F.F64.F32 R8, |R9| ;  /* 0x4000000900087310 */ /* 0x000e640000201800 */
[----:B------:R-:W-:-:S04]  /*0520*/  FFMA R18, R13, R18, -0.5 ;  /* 0xbf0000000d127423 */ /* 0x000fc80000000012 */
[----:B------:R-:W-:-:S04]  /*0530*/  FMUL R18, R13, R18 ;  /* 0x000000120d127220 */ /* 0x000fc80000400000 */
[----:B------:R-:W-:-:S04]  /*0540*/  FFMA R18, R13, R18, R13 ;  /* 0x000000120d127223 */ /* 0x000fc8000000000d */
[----:B------:R-:W-:Y:S01]  /*0550*/  FFMA R11, R11, 0.69314718246459960938, R18 ;  /* 0x3f3172180b0b7823 */ /* 0x000fe20000000012 */
[----:B-1----:R-:W-:Y:S01]  /*0560*/  DSETP.GEU.AND P1, PT, R8, R2, PT ;  /* 0x000000020800722a */ /* 0x002fe20003f2e000 */
[C---:B------:R-:W-:Y:S01]  /*0570*/  @P0 FFMA R11, R7.reuse, R10, +INF ;  /* 0x7f800000070b0423 */ /* 0x040fe2000000000a */
[----:B------:R-:W-:-:S04]  /*0580*/  FSETP.NEU.AND P0, PT, R7, RZ, PT ;  /* 0x000000ff0700720b */ /* 0x000fc80003f0d000 */
[----:B------:R-:W-:-:S05]  /*0590*/  FSEL R11, R11, -INF , P0 ;  /* 0xff8000000b0b7808 */ /* 0x000fca0000000000 */
[----:B------:R-:W-:-:S03]  /*05a0*/  FADD R4, R4, R11 ;  /* 0x0000000b04047221 */ /* 0x000fc60000000000 */
[----:B------:R-:W-:Y:S05]  /*05b0*/  @!P1 BRA P2, `(.L_x_1) ;  /* 0x00000004003c9947 */ /* 0x000fea0001000000 */
[----:B------:R-:W-:Y:S01]  /*05c0*/  FADD R7, R12, R12 ;  /* 0x0000000c0c077221 */ /* 0x000fe20000000000 */
[----:B------:R-:W-:Y:S01]  /*05d0*/  FMUL R11, R5, R12 ;  /* 0x0000000c050b7220 */ /* 0x000fe20000400000 */
[----:B------:R-:W-:Y:S02]  /*05e0*/  ISETP.GE.U32.AND P2, PT, R14, 0x63, PT ;  /* 0x000000630e00780c */ /* 0x000fe40003f46070 */
[----:B------:R-:W-:-:S04]  /*05f0*/  FADD R8, -R7, 1 ;  /* 0x3f80000007087421 */ /* 0x000fc80000000100 */
[----:B------:R-:W-:-:S04]  /*0600*/  FMUL R8, R5, R8 ;  /* 0x0000000805087220 */ /* 0x000fc80000400000 */
[C---:B------:R-:W-:Y:S01]  /*0610*/  FMUL R7, |R8|.reuse, 8388608 ;  /* 0x4b00000008077820 */ /* 0x040fe20000400200 */
[----:B------:R-:W-:-:S04]  /*0620*/  FSETP.GEU.AND P0, PT, |R8|, 1.175494350822287508e-38, PT ;  /* 0x008000000800780b */ /* 0x000fc80003f0e200 */
[----:B------:R-:W-:-:S05]  /*0630*/  FSEL R7, R7, |R8|, !P0 ;  /* 0x4000000807077208 */ /* 0x000fca0004000000 */
[----:B------:R-:W-:-:S05]  /*0640*/  VIADD R8, R7, 0xc0d55555 ;  /* 0xc0d5555507087836 */ /* 0x000fca0000000000 */
[----:B------:R-:W-:-:S04]  /*0650*/  LOP3.LUT R16, R8, 0xff800000, RZ, 0xc0, !PT ;  /* 0xff80000008107812 */ /* 0x000fc800078ec0ff */
[-C--:B------:R-:W-:Y:S02]  /*0660*/  IADD3 R13, PT, PT, R7, -R16.reuse, RZ ;  /* 0x80000010070d7210 */ /* 0x080fe40007ffe0ff */
[----:B------:R-:W-:-:S03]  /*0670*/  I2FP.F32.S32 R15, R16 ;  /* 0x00000010000f7245 */ /* 0x000fc60000201400 */
[----:B------:R-:W-:-:S04]  /*0680*/  FADD R13, R13, -1 ;  /* 0xbf8000000d0d7421 */ /* 0x000fc80000000000 */
[----:B------:R-:W-:-:S04]  /*0690*/  FFMA R8, R13, -R6, 0.14084610342979431152 ;  /* 0x3e1039f60d087423 */ /* 0x000fc80000000806 */
[----:B------:R-:W-:-:S04]  /*06a0*/  FFMA R8, R13, R8, -0.12148627638816833496 ;  /* 0xbdf8cdcc0d087423 */ /* 0x000fc80000000008 */
[----:B------:R-:W-:-:S04]  /*06b0*/  FFMA R8, R13, R8, 0.13980610668659210205 ;  /* 0x3e0f29550d087423 */ /* 0x000fc80000000008 */
[----:B------:R-:W-:Y:S01]  /*06c0*/  FFMA R18, R13, R8, -0.16684235632419586182 ;  /* 0xbe2ad8b90d127423 */ /* 0x000fe20000000008 */
[----:B------:R-:W-:-:S03]  /*06d0*/  FADD R8, -R12, 1 ;  /* 0x3f8000000c087421 */ /* 0x000fc60000000100 */
[----:B------:R-:W-:Y:S01]  /*06e0*/  FFMA R18, R13, R18, 0.20012299716472625732 ;  /* 0x3e4ced0b0d127423 */ /* 0x000fe20000000012 */
[----:B------:R-:W-:-:S03]  /*06f0*/  FMUL R11, R11, R8 ;  /* 0x000000080b0b7220 */ /* 0x000fc60000400000 */
[C---:B------:R-:W-:Y:S01]  /*0700*/  FFMA R18, R13.reuse, R18, -0.24999669194221496582 ;  /* 0xbe7fff220d127423 */ /* 0x040fe20000000012 */
[----:B------:R-:W-:Y:S01]  /*0710*/  FADD R8, -R12, R11 ;  /* 0x0000000b0c087221 */ /* 0x000fe20000000100 */
[----:B------:R-:W-:Y:S02]  /*0720*/  FSEL R12, RZ, -23, P0 ;  /* 0xc1b80000ff0c7808 */ /* 0x000fe40000000000 */
[----:B------:R-:W-:Y:S01]  /*0730*/  FFMA R18, R13, R18, 0.33333182334899902344 ;  /* 0x3eaaaa780d127423 */ /* 0x000fe20000000012 */
[----:B------:R-:W-:Y:S02]  /*0740*/  ISETP.GT.U32.AND P0, PT, R7, 0x7f7fffff, PT ;  /* 0x7f7fffff0700780c */ /* 0x000fe40003f04070 */
[----:B------:R-:W1:Y:S01]  /*0750*/  F2F.F64.F32 R8, |R8| ;  /* 0x4000000800087310 */ /* 0x000e620000201800 */
[----:B------:R-:W-:Y:S01]  /*0760*/  FFMA R18, R13, R18, -0.5 ;  /* 0xbf0000000d127423 */ /* 0x000fe20000000012 */
[----:B------:R-:W-:-:S03]  /*0770*/  FFMA R12, R15, 1.1920928955078125e-07, R12 ;  /* 0x340000000f0c7823 */ /* 0x000fc6000000000c */
[----:B------:R-:W-:-:S04]  /*0780*/  FMUL R18, R13, R18 ;  /* 0x000000120d127220 */ /* 0x000fc80000400000 */
[----:B------:R-:W-:-:S04]  /*0790*/  FFMA R13, R13, R18, R13 ;  /* 0x000000120d0d7223 */ /* 0x000fc8000000000d */
[----:B------:R-:W-:Y:S01]  /*07a0*/  FFMA R12, R12, 0.69314718246459960938, R13 ;  /* 0x3f3172180c0c7823 */ /* 0x000fe2000000000d */
[C---:B------:R-:W-:Y:S01]  /*07b0*/  @P0 FFMA R12, R7.reuse, R10, +INF ;  /* 0x7f800000070c0423 */ /* 0x040fe2000000000a */
[----:B-1----:R-:W-:Y:S01]  /*07c0*/  DSETP.GEU.AND P1, PT, R8, R2, PT ;  /* 0x000000020800722a */ /* 0x002fe20003f2e000 */
[----:B------:R-:W-:-:S04]  /*07d0*/  FSETP.NEU.AND P0, PT, R7, RZ, PT ;  /* 0x000000ff0700720b */ /* 0x000fc80003f0d000 */
[----:B------:R-:W-:-:S05]  /*07e0*/  FSEL R7, R12, -INF , P0 ;  /* 0xff8000000c077808 */ /* 0x000fca0000000000 */
[----:B------:R-:W-:-:S04]  /*07f0*/  FADD R4, R4, R7 ;  /* 0x0000000704047221 */ /* 0x000fc80000000000 */
[----:B------:R-:W-:Y:S05]  /*0800*/  @!P1 BRA P2, `(.L_x_1) ;  /* 0x0000000000a89947 */ /* 0x000fea0001000000 */
[----:B------:R-:W-:Y:S01]  /*0810*/  FADD R7, R11, R11 ;  /* 0x0000000b0b077221 */ /* 0x000fe20000000000 */
[----:B------:R-:W-:-:S03]  /*0820*/  ISETP.GE.U32.AND P2, PT, R14, 0x62, PT ;  /* 0x000000620e00780c */ /* 0x000fc60003f46070 */
[----:B------:R-:W-:-:S04]  /*0830*/  FADD R8, -R7, 1 ;  /* 0x3f80000007087421 */ /* 0x000fc80000000100 */
[----:B------:R-:W-:-:S04]  /*0840*/  FMUL R8, R5, R8 ;  /* 0x0000000805087220 */ /* 0x000fc80000400000 */
[C---:B------:R-:W-:Y:S01]  /*0850*/  FMUL R9, |R8|.reuse, 8388608 ;  /* 0x4b00000008097820 */ /* 0x040fe20000400200 */
[----:B------:R-:W-:-:S04]  /*0860*/  FSETP.GEU.AND P0, PT, |R8|, 1.175494350822287508e-38, PT ;  /* 0x008000000800780b */ /* 0x000fc80003f0e200 */
[----:B------:R-:W-:Y:S01]  /*0870*/  FSEL R9, R9, |R8|, !P0 ;  /* 0x4000000809097208 */ /* 0x000fe20004000000 */
[----:B------:R-:W-:-:S03]  /*0880*/  FMUL R8, R5, R11 ;  /* 0x0000000b05087220 */ /* 0x000fc60000400000 */
[----:B------:R-:W-:-:S04]  /*0890*/  IADD3 R7, PT, PT, R9, -0x3f2aaaab, RZ ;  /* 0xc0d5555509077810 */ /* 0x000fc80007ffe0ff */
[----:B------:R-:W-:Y:S01]  /*08a0*/  LOP3.LUT R12, R7, 0xff800000, RZ, 0xc0, !PT ;  /* 0xff800000070c7812 */ /* 0x000fe200078ec0ff */
[----:B------:R-:W-:-:S03]  /*08b0*/  FADD R7, -R11, 1 ;  /* 0x3f8000000b077421 */ /* 0x000fc60000000100 */
[-C--:B------:R-:W-:Y:S01]  /*08c0*/  IADD3 R13, PT, PT, R9, -R12.reuse, RZ ;  /* 0x8000000c090d7210 */ /* 0x080fe20007ffe0ff */
[----:B------:R-:W-:Y:S01]  /*08d0*/  FMUL R8, R8, R7 ;  /* 0x0000000708087220 */ /* 0x000fe20000400000 */
[----:B------:R-:W-:-:S03]  /*08e0*/  I2FP.F32.S32 R12, R12 ;  /* 0x0000000c000c7245 */ /* 0x000fc60000201400 */
[----:B------:R-:W-:Y:S01]  /*08f0*/  FADD R13, R13, -1 ;  /* 0xbf8000000d0d7421 */ /* 0x000fe20000000000 */
[----:B------:R-:W-:Y:S01]  /*0900*/  FADD R7, -R11, R8 ;  /* 0x000000080b077221 */ /* 0x000fe20000000100 */
[----:B------:R-:W-:Y:S02]  /*0910*/  FSEL R11, RZ, -23, P0 ;  /* 0xc1b80000ff0b7808 */ /* 0x000fe40000000000 */
[----:B------:R-:W-:Y:S01]  /*0920*/  FFMA R6, R13, -R6, 0.14084610342979431152 ;  /* 0x3e1039f60d067423 */ /* 0x000fe20000000806 */
[----:B------:R-:W-:Y:S02]  /*0930*/  ISETP.GT.U32.AND P0, PT, R9, 0x7f7fffff, PT ;  /* 0x7f7fffff0900780c */ /* 0x000fe40003f04070 */
[----:B------:R-:W-:Y:S01]  /*0940*/  FFMA R11, R12, 1.1920928955078125e-07, R11 ;  /* 0x340000000c0b7823 */ /* 0x000fe2000000000b */
        /* <DEDUP_REMOVED lines=17> */
[----:B------:R-:W-:-:S05]  /*0a60*/  VIADD R14, R14, 0x4 ;  /* 0x000000040e0e7836 */ /* 0x000fca0000000000 */
[----:B------:R-:W-:-:S13]  /*0a70*/  ISETP.NE.AND P0, PT, R14, 0x2710, PT ;  /* 0x000027100e00780c */ /* 0x000fda0003f05270 */
[----:B------:R-:W-:Y:S05]  /*0a80*/  @P0 BRA `(.L_x_2) ;  /* 0xfffffff400940947 */ /* 0x000fea000383ffff */
[----:B------:R-:W-:Y:S01]  /*0a90*/  PRMT R4, RZ, 0x7610, R4 ;  /* 0x00007610ff047816 */ /* 0x000fe20000000004 */
[----:B------:R-:W-:Y:S06]  /*0aa0*/  BRA `(.L_x_3) ;  /* 0x0000000000607947 */ /* 0x000fec0003800000 */
.L_x_1:
[----:B------:R-:W1:Y:S01]  /*0ab0*/  MUFU.RCP64H R3, 10000 ;  /* 0x40c3880000037908 */ /* 0x000e620000001800 */
[----:B------:R-:W-:Y:S01]  /*0ac0*/  MOV R8, 0x0 ;  /* 0x0000000000087802 */ /* 0x000fe20000000f00 */
[----:B------:R-:W-:Y:S01]  /*0ad0*/  BSSY.RECONVERGENT B1, `(.L_x_4) ;  /* 0x0000013000017945 */ /* 0x000fe20003800200 */
[----:B------:R-:W-:Y:S02]  /*0ae0*/  MOV R9, 0x40c38800 ;  /* 0x40c3880000097802 */ /* 0x000fe40000000f00 */
[----:B------:R-:W-:-:S03]  /*0af0*/  MOV R2, 0x1 ;  /* 0x0000000100027802 */ /* 0x000fc60000000f00 */
[----:B------:R-:W2:Y:S03]  /*0b00*/  F2F.F64.F32 R4, R4 ;  /* 0x0000000400047310 */ /* 0x000ea60000201800 */
[----:B-1----:R-:W-:Y:S02]  /*0b10*/  DFMA R6, R2, -R8, 1 ;  /* 0x3ff000000206742b */ /* 0x002fe40000000808 */
[----:B--2---:R-:W-:-:S06]  /*0b20*/  DMUL R12, R4, 255 ;  /* 0x406fe000040c7828 */ /* 0x004fcc0000000000 */
[----:B------:R-:W-:-:S08]  /*0b30*/  DFMA R6, R6, R6, R6 ;  /* 0x000000060606722b */ /* 0x000fd00000000006 */
[----:B------:R-:W-:Y:S01]  /*0b40*/  DFMA R6, R2, R6, R2 ;  /* 0x000000060206722b */ /* 0x000fe20000000002 */
[----:B------:R-:W-:-:S07]  /*0b50*/  FSETP.GEU.AND P1, PT, |R13|, 6.5827683646048100446e-37, PT ;  /* 0x036000000d00780b */ /* 0x000fce0003f2e200 */
[----:B------:R-:W-:-:S08]  /*0b60*/  DFMA R2, R6, -R8, 1 ;  /* 0x3ff000000602742b */ /* 0x000fd00000000808 */
[----:B------:R-:W-:-:S08]  /*0b70*/  DFMA R2, R6, R2, R6 ;  /* 0x000000020602722b */ /* 0x000fd00000000006 */
[----:B------:R-:W-:-:S08]  /*0b80*/  DMUL R6, R12, R2 ;  /* 0x000000020c067228 */ /* 0x000fd00000000000 */
[----:B------:R-:W-:-:S08]  /*0b90*/  DFMA R8, R6, -10000, R12 ;  /* 0xc0c388000608782b */ /* 0x000fd0000000000c */
[----:B------:R-:W-:-:S10]  /*0ba0*/  DFMA R2, R2, R8, R6 ;  /* 0x000000080202722b */ /* 0x000fd40000000006 */
[----:B------:R-:W-:-:S05]  /*0bb0*/  FFMA R5, RZ, 6.1103515625, R3 ;  /* 0x40c38800ff057823 */ /* 0x000fca0000000003 */
[----:B------:R-:W-:-:S13]  /*0bc0*/  FSETP.GT.AND P0, PT, |R5|, 1.469367938527859385e-39, PT ;  /* 0x001000000500780b */ /* 0x000fda0003f04200 */
[----:B------:R-:W-:Y:S05]  /*0bd0*/  @P0 BRA P1, `(.L_x_5) ;  /* 0x0000000000080947 */ /* 0x000fea0000800000 */
[----:B------:R-:W-:-:S07]  /*0be0*/  MOV R6, 0xc00 ;  /* 0x00000c0000067802 */ /* 0x000fce0000000f00 */
[----:B0-----:R-:W-:Y:S05]  /*0bf0*/  CALL.REL.NOINC `($__internal_0_$__cuda_sm20_div_rn_f64_full) ;  /* 0x0000000000387944 */ /* 0x001fea0003c00000 */
.L_x_5:
[----:B0-----:R-:W-:Y:S05]  /*0c00*/  BSYNC.RECONVERGENT B1 ;  /* 0x0000000000017941 */ /* 0x001fea0003800200 */
.L_x_4:
[----:B------:R-:W0:Y:S02]  /*0c10*/  F2I.U32.F64.TRUNC R2, R2 ;  /* 0x0000000200027311 */ /* 0x000e24000030d000 */
[----:B0-----:R-:W-:-:S07]  /*0c20*/  PRMT R4, R2, 0x7610, R4 ;  /* 0x0000761002047816 */ /* 0x001fce0000000004 */
.L_x_3:
[----:B0-----:R-:W-:Y:S05]  /*0c30*/  BSYNC.RECONVERGENT B0 ;  /* 0x0000000000007941 */ /* 0x001fea0003800200 */
.L_x_0:
[----:B------:R-:W0:Y:S01]  /*0c40*/  S2R R3, SR_TID.Y ;  /* 0x0000000000037919 */ /* 0x000e220000002200 */
[----:B------:R-:W0:Y:S01]  /*0c50*/  LDCU UR6, c[0x0][0x364] ;  /* 0x00006c80ff0677ac */ /* 0x000e220008000800 */
[----:B------:R-:W0:Y:S01]  /*0c60*/  S2R R2, SR_CTAID.Y ;  /* 0x0000000000027919 */ /* 0x000e220000002600 */
[----:B------:R-:W1:Y:S01]  /*0c70*/  LDCU.64 UR8, c[0x0][0x380] ;  /* 0x00007000ff0877ac */ /* 0x000e620008000a00 */
[----:B0-----:R-:W-:-:S04]  /*0c80*/  IMAD R3, R2, UR6, R3 ;  /* 0x0000000602037c24 */ /* 0x001fc8000f8e0203 */
[----:B------:R-:W-:-:S05]  /*0c90*/  IMAD R3, R3, 0x320, R0 ;  /* 0x0000032003037824 */ /* 0x000fca00078e0200 */
[----:B-1----:R-:W-:-:S04]  /*0ca0*/  IADD3 R2, P0, PT, R3, UR8, RZ ;  /* 0x0000000803027c10 */ /* 0x002fc8000ff1e0ff */
[----:B------:R-:W-:-:S05]  /*0cb0*/  LEA.HI.X.SX32 R3, R3, UR9, 0x1, P0 ;  /* 0x0000000903037c11 */ /* 0x000fca00080f0eff */
[----:B------:R-:W-:Y:S01]  /*0cc0*/  STG.E.U8 desc[UR4][R2.64], R4 ;  /* 0x0000000402007986 */ /* 0x000fe2000c101104 */
[----:B------:R-:W-:Y:S05]  /*0cd0*/  EXIT ;  /* 0x000000000000794d */ /* 0x000fea0003800000 */
        .weak           $__internal_0_$__cuda_sm20_div_rn_f64_full
        .type           $__internal_0_$__cuda_sm20_div_rn_f64_full,@function
        .size           $__internal_0_$__cuda_sm20_div_rn_f64_full,(.L_x_11 - $__internal_0_$__cuda_sm20_div_rn_f64_full)
$__internal_0_$__cuda_sm20_div_rn_f64_full:
[----:B------:R-:W-:Y:S01]  /*0ce0*/  MOV R3, 0x3ff38800 ;  /* 0x3ff3880000037802 */ /* 0x000fe20000000f00 */
[----:B------:R-:W-:Y:S02]  /*0cf0*/  HFMA2 R8, -RZ, RZ, 0, 5.9604644775390625e-08 ;  /* 0x00000001ff087431 */ /* 0x000fe400000001ff */
[----:B------:R-:W-:Y:S01]  /*0d00*/  IMAD.MOV.U32 R2, RZ, RZ, 0x0 ;  /* 0x00000000ff027424 */ /* 0x000fe200078e00ff */
[----:B------:R-:W-:Y:S01]  /*0d10*/  MOV R4, R12 ;  /* 0x0000000c00047202 */ /* 0x000fe20000000f00 */
[----:B------:R-:W0:Y:S01]  /*0d20*/  MUFU.RCP64H R9, R3 ;  /* 0x0000000300097308 */ /* 0x000e220000001800 */
[----:B------:R-:W-:Y:S01]  /*0d30*/  IMAD.MOV.U32 R5, RZ, RZ, R13 ;  /* 0x000000ffff057224 */ /* 0x000fe200078e000d */
[----:B------:R-:W-:Y:S01]  /*0d40*/  MOV R13, 0x1ca00000 ;  /* 0x1ca00000000d7802 */ /* 0x000fe20000000f00 */
[----:B------:R-:W-:Y:S01]  /*0d50*/  BSSY.RECONVERGENT B2, `(.L_x_6) ;  /* 0x0000046000027945 */ /* 0x000fe20003800200 */
[----:B------:R-:W-:Y:S02]  /*0d60*/  MOV R19, 0x40c00000 ;  /* 0x40c0000000137802 */ /* 0x000fe40000000f00 */
[----:B------:R-:W-:-:S02]  /*0d70*/  FSETP.GEU.AND P1, PT, |R5|, 1.469367938527859385e-39, PT ;  /* 0x001000000500780b */ /* 0x000fc40003f2e200 */
[----:B------:R-:W-:Y:S02]  /*0d80*/  LOP3.LUT R7, R5, 0x7ff00000, RZ, 0xc0, !PT ;  /* 0x7ff0000005077812 */ /* 0x000fe400078ec0ff */
[----:B------:R-:W-:Y:S02]  /*0d90*/  IADD3 R20, PT, PT, R19, -0x1, RZ ;  /* 0xffffffff13147810 */ /* 0x000fe40007ffe0ff */
[----:B------:R-:W-:Y:S01]  /*0da0*/  ISETP.GE.U32.AND P0, PT, R7, 0x40c00000, PT ;  /* 0x40c000000700780c */ /* 0x000fe20003f06070 */
[----:B------:R-:W-:-:S03]  /*0db0*/  IMAD.MOV.U32 R18, RZ, RZ, R7 ;  /* 0x000000ffff127224 */ /* 0x000fc600078e0007 */
[----:B------:R-:W-:Y:S01]  /*0dc0*/  SEL R13, R13, 0x63400000, !P0 ;  /* 0x634000000d0d7807 */ /* 0x000fe20004000000 */
[----:B0-----:R-:W-:-:S08]  /*0dd0*/  DFMA R10, R8, -R2, 1 ;  /* 0x3ff00000080a742b */ /* 0x001fd00000000802 */
[----:B------:R-:W-:-:S08]  /*0de0*/  DFMA R10, R10, R10, R10 ;  /* 0x0000000a0a0a722b */ /* 0x000fd0000000000a */
[----:B------:R-:W-:Y:S01]  /*0df0*/  DFMA R14, R8, R10, R8 ;  /* 0x0000000a080e722b */ /* 0x000fe20000000008 */
[C-C-:B------:R-:W-:Y:S02]  /*0e00*/  @!P1 LOP3.LUT R10, R13.reuse, 0x80000000, R5.reuse, 0xf8, !PT ;  /* 0x800000000d0a9812 */ /* 0x140fe400078ef805 */
[----:B------:R-:W-:Y:S02]  /*0e10*/  LOP3.LUT R9, R13, 0x800fffff, R5, 0xf8, !PT ;  /* 0x800fffff0d097812 */ /* 0x000fe400078ef805 */
[----:B------:R-:W-:Y:S02]  /*0e20*/  @!P1 LOP3.LUT R11, R10, 0x100000, RZ, 0xfc, !PT ;  /* 0x001000000a0b9812 */ /* 0x000fe400078efcff */
[----:B------:R-:W-:Y:S01]  /*0e30*/  MOV R8, R4 ;  /* 0x0000000400087202 */ /* 0x000fe20000000f00 */
[----:B------:R-:W-:Y:S01]  /*0e40*/  DFMA R16, R14, -R2, 1 ;  /* 0x3ff000000e10742b */ /* 0x000fe20000000802 */
[----:B------:R-:W-:-:S06]  /*0e50*/  @!P1 MOV R10, RZ ;  /* 0x000000ff000a9202 */ /* 0x000fcc0000000f00 */
[----:B------:R-:W-:Y:S02]  /*0e60*/  @!P1 DFMA R8, R8, 2, -R10 ;  /* 0x400000000808982b */ /* 0x000fe4000000080a */
[----:B------:R-:W-:-:S08]  /*0e70*/  DFMA R16, R14, R16, R14 ;  /* 0x000000100e10722b */ /* 0x000fd0000000000e */
[----:B------:R-:W-:Y:S01]  /*0e80*/  @!P1 LOP3.LUT R18, R9, 0x7ff00000, RZ, 0xc0, !PT ;  /* 0x7ff0000009129812 */ /* 0x000fe200078ec0ff */
[----:B------:R-:W-:-:S03]  /*0e90*/  DMUL R10, R16, R8 ;  /* 0x00000008100a7228 */ /* 0x000fc60000000000 */
[----:B------:R-:W-:-:S04]  /*0ea0*/  IADD3 R12, PT, PT, R18, -0x1, RZ ;  /* 0xffffffff120c7810 */ /* 0x000fc80007ffe0ff */
[----:B------:R-:W-:Y:S01]  /*0eb0*/  ISETP.GT.U32.AND P0, PT, R12, 0x7feffffe, PT ;  /* 0x7feffffe0c00780c */ /* 0x000fe20003f04070 */
[----:B------:R-:W-:-:S03]  /*0ec0*/  DFMA R14, R10, -R2, R8 ;  /* 0x800000020a0e722b */ /* 0x000fc60000000008 */
[----:B------:R-:W-:-:S05]  /*0ed0*/  ISETP.GT.U32.OR P0, PT, R20, 0x7feffffe, P0 ;  /* 0x7feffffe1400780c */ /* 0x000fca0000704470 */
[----:B------:R-:W-:-:S08]  /*0ee0*/  DFMA R10, R16, R14, R10 ;  /* 0x0000000e100a722b */ /* 0x000fd0000000000a */
[----:B------:R-:W-:Y:S05]  /*0ef0*/  @P0 BRA `(.L_x_7) ;  /* 0x0000000000680947 */ /* 0x000fea0003800000 */
[----:B------:R-:W-:-:S05]  /*0f00*/  IMAD.MOV.U32 R4, RZ, RZ, 0x40c00000 ;  /* 0x40c00000ff047424 */ /* 0x000fca00078e00ff */
[----:B------:R-:W-:-:S04]  /*0f10*/  VIADDMNMX R7, R7, -R4, 0xb9600000, !PT ;  /* 0xb960000007077446 */ /* 0x000fc80007800904 */
[----:B------:R-:W-:-:S04]  /*0f20*/  VIMNMX R4, PT, PT, R7, 0x46a00000, PT ;  /* 0x46a0000007047848 */ /* 0x000fc80003fe0100 */
[----:B------:R-:W-:Y:S02]  /*0f30*/  IADD3 R14, PT, PT, -R13, R4, RZ ;  /* 0x000000040d0e7210 */ /* 0x000fe40007ffe1ff */
[----:B------:R-:W-:Y:S02]  /*0f40*/  MOV R4, RZ ;  /* 0x000000ff00047202 */ /* 0x000fe40000000f00 */
[----:B------:R-:W-:-:S06]  /*0f50*/  IADD3 R5, PT, PT, R14, 0x7fe00000, RZ ;  /* 0x7fe000000e057810 */ /* 0x000fcc0007ffe0ff */
[----:B------:R-:W-:-:S10]  /*0f60*/  DMUL R12, R10, R4 ;  /* 0x000000040a0c7228 */ /* 0x000fd40000000000 */
[----:B------:R-:W-:-:S13]  /*0f70*/  FSETP.GTU.AND P0, PT, |R13|, 1.469367938527859385e-39, PT ;  /* 0x001000000d00780b */ /* 0x000fda0003f0c200 */
[----:B------:R-:W-:Y:S05]  /*0f80*/  @P0 BRA `(.L_x_8) ;  /* 0x0000000000880947 */ /* 0x000fea0003800000 */
[----:B------:R-:W-:Y:S01]  /*0f90*/  DFMA R2, R10, -R2, R8 ;  /* 0x800000020a02722b */ /* 0x000fe20000000008 */
[----:B------:R-:W-:-:S09]  /*0fa0*/  IMAD.MOV.U32 R4, RZ, RZ, RZ ;  /* 0x000000ffff047224 */ /* 0x000fd200078e00ff */
[C---:B------:R-:W-:Y:S02]  /*0fb0*/  FSETP.NEU.AND P0, PT, R3.reuse, RZ, PT ;  /* 0x000000ff0300720b */ /* 0x040fe40003f0d000 */
[----:B------:R-:W-:-:S04]  /*0fc0*/  LOP3.LUT R2, R3, 0x40c38800, RZ, 0x3c, !PT ;  /* 0x40c3880003027812 */ /* 0x000fc800078e3cff */
[----:B------:R-:W-:-:S04]  /*0fd0*/  LOP3.LUT R7, R2, 0x80000000, RZ, 0xc0, !PT ;  /* 0x8000000002077812 */ /* 0x000fc800078ec0ff */
[----:B------:R-:W-:-:S03]  /*0fe0*/  LOP3.LUT R5, R7, R5, RZ, 0xfc, !PT ;  /* 0x0000000507057212 */ /* 0x000fc600078efcff */
[----:B------:R-:W-:Y:S05]  /*0ff0*/  @!P0 BRA `(.L_x_8) ;  /* 0x00000000006c8947 */ /* 0x000fea0003800000 */
[----:B------:R-:W-:Y:S01]  /*1000*/  IADD3 R3, PT, PT, -R14, RZ, RZ ;  /* 0x000000ff0e037210 */ /* 0x000fe20007ffe1ff */
[----:B------:R-:W-:Y:S01]  /*1010*/  DMUL.RP R4, R10, R4 ;  /* 0x000000040a047228 */ /* 0x000fe20000008000 */
[----:B------:R-:W-:-:S06]  /*1020*/  MOV R2, RZ ;  /* 0x000000ff00027202 */ /* 0x000fcc0000000f00 */
[----:B------:R-:W-:-:S03]  /*1030*/  DFMA R2, R12, -R2, R10 ;  /* 0x800000020c02722b */ /* 0x000fc6000000000a */
[----:B------:R-:W-:-:S03]  /*1040*/  LOP3.LUT R7, R5, R7, RZ, 0x3c, !PT ;  /* 0x0000000705077212 */ /* 0x000fc600078e3cff */
[----:B------:R-:W-:-:S04]  /*1050*/  IADD3 R2, PT, PT, -R14, -0x43300000, RZ ;  /* 0xbcd000000e027810 */ /* 0x000fc80007ffe1ff */
[----:B------:R-:W-:-:S04]  /*1060*/  FSETP.NEU.AND P0, PT, |R3|, R2, PT ;  /* 0x000000020300720b */ /* 0x000fc80003f0d200 */
[----:B------:R-:W-:Y:S02]  /*1070*/  FSEL R12, R4, R12, !P0 ;  /* 0x0000000c040c7208 */ /* 0x000fe40004000000 */
[----:B------:R-:W-:Y:S01]  /*1080*/  FSEL R13, R7, R13, !P0 ;  /* 0x0000000d070d7208 */ /* 0x000fe20004000000 */
[----:B------:R-:W-:Y:S06]  /*1090*/  BRA `(.L_x_8) ;  /* 0x0000000000447947 */ /* 0x000fec0003800000 */
.L_x_7:
[----:B------:R-:W-:-:S14]  /*10a0*/  DSETP.NAN.AND P0, PT, R4, R4, PT ;  /* 0x000000040400722a */ /* 0x000fdc0003f08000 */
[----:B------:R-:W-:Y:S05]  /*10b0*/  @P0 BRA `(.L_x_9) ;  /* 0x0000000000340947 */ /* 0x000fea0003800000 */
[----:B------:R-:W-:Y:S01]  /*10c0*/  ISETP.NE.AND P0, PT, R18, R19, PT ;  /* 0x000000131200720c */ /* 0x000fe20003f05270 */
[----:B------:R-:W-:Y:S01]  /*10d0*/  IMAD.MOV.U32 R13, RZ, RZ, -0x80000 ;  /* 0xfff80000ff0d7424 */ /* 0x000fe200078e00ff */
[----:B------:R-:W-:-:S11]  /*10e0*/  MOV R12, 0x0 ;  /* 0x00000000000c7802 */ /* 0x000fd60000000f00 */
[----:B------:R-:W-:Y:S05]  /*10f0*/  @!P0 BRA `(.L_x_8) ;  /* 0x00000000002c8947 */ /* 0x000fea0003800000 */
[----:B------:R-:W-:Y:S02]  /*1100*/  ISETP.NE.AND P0, PT, R18, 0x7ff00000, PT ;  /* 0x7ff000001200780c */ /* 0x000fe40003f05270 */
[----:B------:R-:W-:Y:S02]  /*1110*/  LOP3.LUT R4, R5, 0x40c38800, RZ, 0x3c, !PT ;  /* 0x40c3880005047812 */ /* 0x000fe400078e3cff */
[----:B------:R-:W-:Y:S02]  /*1120*/  ISETP.EQ.OR P0, PT, R19, RZ, !P0 ;  /* 0x000000ff1300720c */ /* 0x000fe40004702670 */
[----:B------:R-:W-:-:S11]  /*1130*/  LOP3.LUT R13, R4, 0x80000000, RZ, 0xc0, !PT ;  /* 0x80000000040d7812 */ /* 0x000fd600078ec0ff */
[----:B------:R-:W-:Y:S02]  /*1140*/  @P0 LOP3.LUT R2, R13, 0x7ff00000, RZ, 0xfc, !PT ;  /* 0x7ff000000d020812 */ /* 0x000fe400078efcff */
[----:B------:R-:W-:Y:S02]  /*1150*/  @!P0 MOV R12, RZ ;  /* 0x000000ff000c8202 */ /* 0x000fe40000000f00 */
[----:B------:R-:W-:Y:S02]  /*1160*/  @P0 MOV R12, RZ ;  /* 0x000000ff000c0202 */ /* 0x000fe40000000f00 */
[----:B------:R-:W-:Y:S01]  /*1170*/  @P0 MOV R13, R2 ;  /* 0x00000002000d0202 */ /* 0x000fe20000000f00 */
[----:B------:R-:W-:Y:S06]  /*1180*/  BRA `(.L_x_8) ;  /* 0x0000000000087947 */ /* 0x000fec0003800000 */
.L_x_9:
[----:B------:R-:W-:Y:S01]  /*1190*/  LOP3.LUT R13, R5, 0x80000, RZ, 0xfc, !PT ;  /* 0x00080000050d7812 */ /* 0x000fe200078efcff */
[----:B------:R-:W-:-:S07]  /*11a0*/  IMAD.MOV.U32 R12, RZ, RZ, R4 ;  /* 0x000000ffff0c7224 */ /* 0x000fce00078e0004 */
.L_x_8:
[----:B------:R-:W-:Y:S05]  /*11b0*/  BSYNC.RECONVERGENT B2 ;  /* 0x0000000000027941 */ /* 0x000fea0003800200 */
.L_x_6:
[----:B------:R-:W-:Y:S01]  /*11c0*/  HFMA2 R7, -RZ, RZ, 0, 0 ;  /* 0x00000000ff077431 */ /* 0x000fe200000001ff */
[----:B------:R-:W-:Y:S02]  /*11d0*/  MOV R2, R12 ;  /* 0x0000000c00027202 */ /* 0x000fe40000000f00 */
[----:B------:R-:W-:Y:S01]  /*11e0*/  MOV R3, R13 ;  /* 0x0000000d00037202 */ /* 0x000fe20000000f00 */
[----:B------:R-:W-:Y:S06]  /*11f0*/  RET.REL.NODEC R6 `(_Z7fractalPhffffff) ;  /* 0xffffffec06807950 */ /* 0x000fec0003c3ffff */
.L_x_10:
[----:B------:R-:W-:-:S00]  /*1200*/  BRA `(.L_x_10) ;  /* 0xfffffffc00fc7947 */ /* 0x000fc0000383ffff */
[----:B------:R-:W-:-:S00]  /*1210*/  NOP ;  /* 0x0000000000007918 */ /* 0x000fc00000000000 */
        /* <DEDUP_REMOVED lines=14> */
.L_x_11:


//--------------------- .nv.shared.reserved.0     --------------------------
	.section	.nv.shared.reserved.0,"aw",@nobits
	.weak		__nv_reservedSMEM_offset_0_alias
	.size		__nv_reservedSMEM_offset_0_alias, 0, 64
	.other		__nv_reservedSMEM_offset_0_alias,@"STO_CUDA_RESERVED_SHARED STV_DEFAULT"
__nv_reservedSMEM_offset_0_alias:
	.zero		0
	.zero		64


//--------------------- .nv.constant0._Z7fractalPhffffff --------------------------
	.section	.nv.constant0._Z7fractalPhffffff,"a",@progbits
	.sectionflags	@""
	.align	4
.nv.constant0._Z7fractalPhffffff:
	.zero		928


//--------------------- SYMBOLS --------------------------

	.type		.nv.reservedSmem.offset0,@object
	.size		.nv.reservedSmem.offset0,0x4
